	.headerflags	@"EF_CUDA_TEXMODE_UNIFIED EF_CUDA_64BIT_ADDRESS EF_CUDA_ACCELERATORS EF_CUDA_SM90 EF_CUDA_VIRTUAL_SM(EF_CUDA_SM90)"
	.elftype	@"ET_EXEC"


//--------------------- .nv.info                  --------------------------
	.section	.nv.info,"",@"SHT_CUDA_INFO"
	.align	4


	//----- nvinfo : EIATTR_REGCOUNT
	.align		4
        /*0000*/ 	.byte	0x04, 0x2f
        /*0002*/ 	.short	(.L_3 - .L_2)
	.align		4
.L_2:
        /*0004*/ 	.word	index@(triton_poi_fused_add_cat_clone_relu_threshold_backward_24)
        /*0008*/ 	.word	0x00000022


	//----- nvinfo : EIATTR_MIN_STACK_SIZE
	.align		4
.L_3:
        /*000c*/ 	.byte	0x04, 0x12
        /*000e*/ 	.short	(.L_5 - .L_4)
	.align		4
.L_4:
        /*0010*/ 	.word	index@(triton_poi_fused_add_cat_clone_relu_threshold_backward_24)
        /*0014*/ 	.word	0x00000000


	//----- nvinfo : EIATTR_FRAME_SIZE
	.align		4
.L_5:
        /*0018*/ 	.byte	0x04, 0x11
        /*001a*/ 	.short	(.L_7 - .L_6)
	.align		4
.L_6:
        /*001c*/ 	.word	index@(triton_poi_fused_add_cat_clone_relu_threshold_backward_24)
        /*0020*/ 	.word	0x00000000


	//----- nvinfo : EIATTR_MIN_STACK_SIZE
	.align		4
.L_7:
        /*0024*/ 	.byte	0x04, 0x12
        /*0026*/ 	.short	(.L_9 - .L_8)
	.align		4
.L_8:
        /*0028*/ 	.word	index@(triton_poi_fused_add_cat_clone_relu_threshold_backward_24)
        /*002c*/ 	.word	0x00000000
.L_9:


//--------------------- .nv.info.triton_poi_fused_add_cat_clone_relu_threshold_backward_24 --------------------------
	.section	.nv.info.triton_poi_fused_add_cat_clone_relu_threshold_backward_24,"",@"SHT_CUDA_INFO"
	.sectionflags	@""
	.align	4


	//----- nvinfo : EIATTR_CUDA_API_VERSION
	.align		4
        /*0000*/ 	.byte	0x04, 0x37
        /*0002*/ 	.short	(.L_11 - .L_10)
.L_10:
        /*0004*/ 	.word	0x0000007c


	//----- nvinfo : EIATTR_KPARAM_INFO
	.align		4
.L_11:
        /*0008*/ 	.byte	0x04, 0x17
        /*000a*/ 	.short	(.L_13 - .L_12)
.L_12:
        /*000c*/ 	.word	0x00000000
        /*0010*/ 	.short	0x000e
        /*0012*/ 	.short	0x006c
        /*0014*/ 	.byte	0x00, 0xf0, 0x11, 0x00


	//----- nvinfo : EIATTR_KPARAM_INFO
	.align		4
.L_13:
        /*0018*/ 	.byte	0x04, 0x17
        /*001a*/ 	.short	(.L_15 - .L_14)
.L_14:
        /*001c*/ 	.word	0x00000000
        /*0020*/ 	.short	0x000d
        /*0022*/ 	.short	0x0068
        /*0024*/ 	.byte	0x00, 0xf0, 0x11, 0x00


	//----- nvinfo : EIATTR_KPARAM_INFO
	.align		4
.L_15:
        /*0028*/ 	.byte	0x04, 0x17
        /*002a*/ 	.short	(.L_17 - .L_16)
.L_16:
        /*002c*/ 	.word	0x00000000
        /*0030*/ 	.short	0x000c
        /*0032*/ 	.short	0x0060
        /*0034*/ 	.byte	0x00, 0xf4, 0x21, 0x00


	//----- nvinfo : EIATTR_KPARAM_INFO
	.align		4
.L_17:
        /*0038*/ 	.byte	0x04, 0x17
        /*003a*/ 	.short	(.L_19 - .L_18)
.L_18:
        /*003c*/ 	.word	0x00000000
        /*0040*/ 	.short	0x000b
        /*0042*/ 	.short	0x0058
        /*0044*/ 	.byte	0x00, 0xf4, 0x21, 0x00


	//----- nvinfo : EIATTR_KPARAM_INFO
	.align		4
.L_19:
        /*0048*/ 	.byte	0x04, 0x17
        /*004a*/ 	.short	(.L_21 - .L_20)
.L_20:
        /*004c*/ 	.word	0x00000000
        /*0050*/ 	.short	0x000a
        /*0052*/ 	.short	0x0050
        /*0054*/ 	.byte	0x00, 0xf4, 0x21, 0x00


	//----- nvinfo : EIATTR_KPARAM_INFO
	.align		4
.L_21:
        /*0058*/ 	.byte	0x04, 0x17
        /*005a*/ 	.short	(.L_23 - .L_22)
.L_22:
        /*005c*/ 	.word	0x00000000
        /*0060*/ 	.short	0x0009
        /*0062*/ 	.short	0x0048
        /*0064*/ 	.byte	0x00, 0xf4, 0x21, 0x00


	//----- nvinfo : EIATTR_KPARAM_INFO
	.align		4
.L_23:
        /*0068*/ 	.byte	0x04, 0x17
        /*006a*/ 	.short	(.L_25 - .L_24)
.L_24:
        /*006c*/ 	.word	0x00000000
        /*0070*/ 	.short	0x0008
        /*0072*/ 	.short	0x0040
        /*0074*/ 	.byte	0x00, 0xf4, 0x21, 0x00


	//----- nvinfo : EIATTR_KPARAM_INFO
	.align		4
.L_25:
        /*0078*/ 	.byte	0x04, 0x17
        /*007a*/ 	.short	(.L_27 - .L_26)
.L_26:
        /*007c*/ 	.word	0x00000000
        /*0080*/ 	.short	0x0007
        /*0082*/ 	.short	0x0038
        /*0084*/ 	.byte	0x00, 0xf4, 0x21, 0x00


	//----- nvinfo : EIATTR_KPARAM_INFO
	.align		4
.L_27:
        /*0088*/ 	.byte	0x04, 0x17
        /*008a*/ 	.short	(.L_29 - .L_28)
.L_28:
        /*008c*/ 	.word	0x00000000
        /*0090*/ 	.short	0x0006
        /*0092*/ 	.short	0x0030
        /*0094*/ 	.byte	0x00, 0xf4, 0x21, 0x00


	//----- nvinfo : EIATTR_KPARAM_INFO
	.align		4
.L_29:
        /*0098*/ 	.byte	0x04, 0x17
        /*009a*/ 	.short	(.L_31 - .L_30)
.L_30:
        /*009c*/ 	.word	0x00000000
        /*00a0*/ 	.short	0x0005
        /*00a2*/ 	.short	0x0028
        /*00a4*/ 	.byte	0x00, 0xf4, 0x21, 0x00


	//----- nvinfo : EIATTR_KPARAM_INFO
	.align		4
.L_31:
        /*00a8*/ 	.byte	0x04, 0x17
        /*00aa*/ 	.short	(.L_33 - .L_32)
.L_32:
        /*00ac*/ 	.word	0x00000000
        /*00b0*/ 	.short	0x0004
        /*00b2*/ 	.short	0x0020
        /*00b4*/ 	.byte	0x00, 0xf4, 0x21, 0x00


	//----- nvinfo : EIATTR_KPARAM_INFO
	.align		4
.L_33:
        /*00b8*/ 	.byte	0x04, 0x17
        /*00ba*/ 	.short	(.L_35 - .L_34)
.L_34:
        /*00bc*/ 	.word	0x00000000
        /*00c0*/ 	.short	0x0003
        /*00c2*/ 	.short	0x0018
        /*00c4*/ 	.byte	0x00, 0xf4, 0x21, 0x00


	//----- nvinfo : EIATTR_KPARAM_INFO
	.align		4
.L_35:
        /*00c8*/ 	.byte	0x04, 0x17
        /*00ca*/ 	.short	(.L_37 - .L_36)
.L_36:
        /*00cc*/ 	.word	0x00000000
        /*00d0*/ 	.short	0x0002
        /*00d2*/ 	.short	0x0010
        /*00d4*/ 	.byte	0x00, 0xf4, 0x21, 0x00


	//----- nvinfo : EIATTR_KPARAM_INFO
	.align		4
.L_37:
        /*00d8*/ 	.byte	0x04, 0x17
        /*00da*/ 	.short	(.L_39 - .L_38)
.L_38:
        /*00dc*/ 	.word	0x00000000
        /*00e0*/ 	.short	0x0001
        /*00e2*/ 	.short	0x0008
        /*00e4*/ 	.byte	0x00, 0xf4, 0x21, 0x00


	//----- nvinfo : EIATTR_KPARAM_INFO
	.align		4
.L_39:
        /*00e8*/ 	.byte	0x04, 0x17
        /*00ea*/ 	.short	(.L_41 - .L_40)
.L_40:
        /*00ec*/ 	.word	0x00000000
        /*00f0*/ 	.short	0x0000
        /*00f2*/ 	.short	0x0000
        /*00f4*/ 	.byte	0x00, 0xf4, 0x21, 0x00


	//----- nvinfo : EIATTR_SPARSE_MMA_MASK
	.align		4
.L_41:
        /*00f8*/ 	.byte	0x03, 0x50
        /*00fa*/ 	.short	0x0000


	//----- nvinfo : EIATTR_MAXREG_COUNT
	.align		4
        /*00fc*/ 	.byte	0x03, 0x1b
        /*00fe*/ 	.short	0x00ff


	//----- nvinfo : EIATTR_EXIT_INSTR_OFFSETS
	.align		4
        /*0100*/ 	.byte	0x04, 0x1c
        /*0102*/ 	.short	(.L_43 - .L_42)


	//   ....[0]....
.L_42:
        /*0104*/ 	.word	0x00001630


	//   ....[1]....
        /*0108*/ 	.word	0x00001650


	//----- nvinfo : EIATTR_REQNTID
	.align		4
.L_43:
        /*010c*/ 	.byte	0x04, 0x10
        /*010e*/ 	.short	(.L_45 - .L_44)
.L_44:
        /*0110*/ 	.word	0x00000080
        /*0114*/ 	.word	0x00000001
        /*0118*/ 	.word	0x00000001


	//----- nvinfo : EIATTR_CBANK_PARAM_SIZE
	.align		4
.L_45:
        /*011c*/ 	.byte	0x03, 0x19
        /*011e*/ 	.short	0x0070


	//----- nvinfo : EIATTR_PARAM_CBANK
	.align		4
        /*0120*/ 	.byte	0x04, 0x0a
        /*0122*/ 	.short	(.L_47 - .L_46)
	.align		4
.L_46:
        /*0124*/ 	.word	index@(.nv.constant0.triton_poi_fused_add_cat_clone_relu_threshold_backward_24)
        /*0128*/ 	.short	0x0210
        /*012a*/ 	.short	0x0070


	//----- nvinfo : EIATTR_SW_WAR
	.align		4
.L_47:
        /*012c*/ 	.byte	0x04, 0x36
        /*012e*/ 	.short	(.L_49 - .L_48)
.L_48:
        /*0130*/ 	.word	0x00000008
.L_49:


//--------------------- .nv.callgraph             --------------------------
	.section	.nv.callgraph,"",@"SHT_CUDA_CALLGRAPH"
	.align	4
	.sectionentsize	8
	.align		4
        /*0000*/ 	.word	0x00000000
	.align		4
        /*0004*/ 	.word	0xffffffff
	.align		4
        /*0008*/ 	.word	0x00000000
	.align		4
        /*000c*/ 	.word	0xfffffffe
	.align		4
        /*0010*/ 	.word	0x00000000
	.align		4
        /*0014*/ 	.word	0xfffffffd
	.align		4
        /*0018*/ 	.word	0x00000000
	.align		4
        /*001c*/ 	.word	0xfffffffc


//--------------------- .nv.constant4             --------------------------
	.section	.nv.constant4,"a",@progbits
	.align	8
	.align		8
.nv.constant4:
        /*0000*/ 	.dword	_$_str
	.align		8
        /*0008*/ 	.dword	_$_str_$_2


//--------------------- .text.triton_poi_fused_add_cat_clone_relu_threshold_backward_24 --------------------------
	.section	.text.triton_poi_fused_add_cat_clone_relu_threshold_backward_24,"ax",@progbits
	.sectionflags	@"SHF_BARRIERS=1"
	.align	128
        .global         triton_poi_fused_add_cat_clone_relu_threshold_backward_24
        .type           triton_poi_fused_add_cat_clone_relu_threshold_backward_24,@function
        .size           triton_poi_fused_add_cat_clone_relu_threshold_backward_24,(.L_x_1 - triton_poi_fused_add_cat_clone_relu_threshold_backward_24)
        .other          triton_poi_fused_add_cat_clone_relu_threshold_backward_24,@"STO_CUDA_ENTRY STV_DEFAULT"
triton_poi_fused_add_cat_clone_relu_threshold_backward_24:
.text.triton_poi_fused_add_cat_clone_relu_threshold_backward_24:
[----:B------:R-:W0:Y:S01]  /*0000*/  LDC R1, c[0x0][0x28] ;  /* 0x00000a00ff017b82 */ /* 0x000e220000000800 */
[----:B------:R-:W1:Y:S07]  /*0010*/  S2R R3, SR_TID.X ;  /* 0x0000000000037919 */ /* 0x000e6e0000002100 */
[----:B------:R-:W2:Y:S01]  /*0020*/  LDC.64 R8, c[0x0][0x260] ;  /* 0x00009800ff087b82 */ /* 0x000ea20000000a00 */
[----:B------:R-:W-:Y:S01]  /*0030*/  CS2R R22, SRZ ;  /* 0x0000000000167805 */ /* 0x000fe2000001ff00 */
[----:B------:R-:W3:Y:S01]  /*0040*/  S2R R20, SR_CTAID.X ;  /* 0x0000000000147919 */ /* 0x000ee20000002500 */
[----:B------:R-:W4:Y:S01]  /*0050*/  S2R R24, SR_CTAID.Y ;  /* 0x0000000000187919 */ /* 0x000f220000002600 */
[----:B------:R-:W-:Y:S01]  /*0060*/  CS2R R14, SRZ ;  /* 0x00000000000e7805 */ /* 0x000fe2000001ff00 */
[----:B------:R-:W-:-:S03]  /*0070*/  ULDC.64 UR6, c[0x0][0x208] ;  /* 0x0000820000067ab9 */ /* 0x000fc60000000a00 */
[----:B------:R-:W5:Y:S01]  /*0080*/  S2UR UR5, SR_CgaCtaId ;  /* 0x00000000000579c3 */ /* 0x000f620000008800 */
[----:B------:R-:W-:-:S07]  /*0090*/  UMOV UR4, 0x400 ;  /* 0x0000040000047882 */ /* 0x000fce0000000000 */
[----:B------:R-:W5:Y:S08]  /*00a0*/  LDC.64 R16, c[0x0][0x238] ;  /* 0x00008e00ff107b82 */ /* 0x000f700000000a00 */
[----:B------:R-:W5:Y:S01]  /*00b0*/  LDC.64 R12, c[0x0][0x240] ;  /* 0x00009000ff0c7b82 */ /* 0x000f620000000a00 */
[----:B-1----:R-:W-:-:S07]  /*00c0*/  LOP3.LUT R5, R3, 0x7f, RZ, 0xc0, !PT ;  /* 0x0000007f03057812 */ /* 0x002fce00078ec0ff */
[----:B------:R-:W1:Y:S01]  /*00d0*/  LDC.64 R26, c[0x0][0x210] ;  /* 0x00008400ff1a7b82 */ /* 0x000e620000000a00 */
[----:B---3--:R-:W-:Y:S01]  /*00e0*/  IMAD.SHL.U32 R20, R20, 0x2, RZ ;  /* 0x0000000214147824 */ /* 0x008fe200078e00ff */
[----:B----4-:R-:W-:-:S04]  /*00f0*/  PRMT R21, R5, 0x6540, R24 ;  /* 0x0000654005157816 */ /* 0x010fc80000000018 */
[----:B------:R-:W-:Y:S02]  /*0100*/  ISETP.GE.AND P0, PT, R20, 0x100, PT ;  /* 0x000001001400780c */ /* 0x000fe40003f06270 */
[C---:B------:R-:W-:Y:S01]  /*0110*/  LOP3.LUT R11, R21.reuse, 0x80, RZ, 0xfc, !PT ;  /* 0x00000080150b7812 */ /* 0x040fe200078efcff */
[C-C-:B------:R-:W-:Y:S01]  /*0120*/  IMAD R7, R21.reuse, 0x100, R20.reuse ;  /* 0x0000010015077824 */ /* 0x140fe200078e0214 */
[----:B------:R-:W-:Y:S02]  /*0130*/  ISETP.LT.AND P2, PT, R21, 0x100, !P0 ;  /* 0x000001001500780c */ /* 0x000fe40004741270 */
[C---:B------:R-:W-:Y:S01]  /*0140*/  ISETP.LT.AND P0, PT, R11.reuse, 0x100, !P0 ;  /* 0x000001000b00780c */ /* 0x040fe20004701270 */
[----:B------:R-:W-:Y:S02]  /*0150*/  IMAD R11, R11, 0x100, R20 ;  /* 0x000001000b0b7824 */ /* 0x000fe400078e0214 */
[----:B--2---:R-:W-:-:S04]  /*0160*/  IMAD.WIDE R6, R7, 0x4, R8 ;  /* 0x0000000407067825 */ /* 0x004fc800078e0208 */
[----:B------:R-:W-:-:S04]  /*0170*/  IMAD.WIDE R8, R11, 0x4, R8 ;  /* 0x000000040b087825 */ /* 0x000fc800078e0208 */
[----:B------:R2:W3:Y:S04]  /*0180*/  @P2 LDG.E.64 R22, desc[UR6][R6.64] ;  /* 0x0000000606162981 */ /* 0x0004e8000c1e1b00 */
[----:B------:R4:W3:Y:S01]  /*0190*/  @P0 LDG.E.64 R14, desc[UR6][R8.64] ;  /* 0x00000006080e0981 */ /* 0x0008e2000c1e1b00 */
[----:B------:R-:W-:Y:S01]  /*01a0*/  IMAD.SHL.U32 R0, R3, 0x4, RZ ;  /* 0x0000000403007824 */ /* 0x000fe200078e00ff */
[----:B-----5:R-:W-:Y:S01]  /*01b0*/  UPRMT UR4, UR5, 0x654, UR4 ;  /* 0x0000065405047896 */ /* 0x020fe20008000004 */
[----:B------:R-:W-:-:S03]  /*01c0*/  SHF.R.U32.HI R25, RZ, 0x6, R3 ;  /* 0x00000006ff197819 */ /* 0x000fc60000011603 */
[----:B------:R-:W-:Y:S02]  /*01d0*/  LOP3.LUT R11, R0, 0xfc, RZ, 0xc0, !PT ;  /* 0x000000fc000b7812 */ /* 0x000fe400078ec0ff */
[----:B------:R-:W-:Y:S02]  /*01e0*/  LEA R30, R5, UR4, 0x2 ;  /* 0x00000004051e7c11 */ /* 0x000fe4000f8e10ff */
[----:B------:R-:W-:Y:S02]  /*01f0*/  PRMT R28, R11, 0x6540, R24 ;  /* 0x000065400b1c7816 */ /* 0x000fe40000000018 */
[----:B------:R-:W-:Y:S02]  /*0200*/  CS2R R10, SRZ ;  /* 0x00000000000a7805 */ /* 0x000fe4000001ff00 */
[----:B------:R-:W-:Y:S02]  /*0210*/  SGXT.U32 R25, R25, 0x1 ;  /* 0x000000011919781a */ /* 0x000fe40000000000 */
[----:B--2---:R-:W-:-:S02]  /*0220*/  SHF.R.S32.HI R7, RZ, 0x1f, R28 ;  /* 0x0000001fff077819 */ /* 0x004fc4000001141c */
[----:B------:R-:W-:Y:S02]  /*0230*/  LOP3.LUT R25, R20, R25, RZ, 0xfc, !PT ;  /* 0x0000001914197212 */ /* 0x000fe400078efcff */
[----:B------:R-:W-:Y:S02]  /*0240*/  LEA.HI R7, R7, R28, RZ, 0x6 ;  /* 0x0000001c07077211 */ /* 0x000fe400078f30ff */
[----:B------:R-:W-:Y:S02]  /*0250*/  ISETP.GE.AND P1, PT, R25, 0x100, PT ;  /* 0x000001001900780c */ /* 0x000fe40003f26270 */
[----:B----4-:R-:W-:Y:S02]  /*0260*/  LOP3.LUT R9, R7, 0xffffffc0, RZ, 0xc0, !PT ;  /* 0xffffffc007097812 */ /* 0x010fe400078ec0ff */
[----:B------:R-:W-:Y:S02]  /*0270*/  SHF.R.S32.HI R0, RZ, 0x6, R7 ;  /* 0x00000006ff007819 */ /* 0x000fe40000011407 */
[----:B------:R-:W-:-:S02]  /*0280*/  CS2R R6, SRZ ;  /* 0x0000000000067805 */ /* 0x000fc4000001ff00 */
[C---:B------:R-:W-:Y:S01]  /*0290*/  ISETP.LT.AND P3, PT, R28.reuse, 0x100, !P1 ;  /* 0x000001001c00780c */ /* 0x040fe20004f61270 */
[----:B------:R-:W-:Y:S01]  /*02a0*/  IMAD.IADD R2, R28, 0x1, -R9 ;  /* 0x000000011c027824 */ /* 0x000fe200078e0a09 */
[----:B------:R-:W-:Y:S01]  /*02b0*/  CS2R R8, SRZ ;  /* 0x0000000000087805 */ /* 0x000fe2000001ff00 */
[----:B------:R-:W-:Y:S02]  /*02c0*/  IMAD R29, R0, 0x100, R25 ;  /* 0x00000100001d7824 */ /* 0x000fe400078e0219 */
[C---:B0-----:R-:W-:Y:S01]  /*02d0*/  IMAD.WIDE R18, R2.reuse, 0x4, R12 ;  /* 0x0000000402127825 */ /* 0x041fe200078e020c */
[----:B------:R-:W-:-:S03]  /*02e0*/  ISETP.GT.AND P4, PT, R2, 0x1f, P3 ;  /* 0x0000001f0200780c */ /* 0x000fc60001f84270 */
[----:B------:R-:W-:-:S04]  /*02f0*/  IMAD.U32 R29, R29, 0x20, R2 ;  /* 0x000000201d1d7824 */ /* 0x000fc800078e0002 */
[----:B------:R-:W-:-:S04]  /*0300*/  VIADD R5, R29, 0xffffffe0 ;  /* 0xffffffe01d057836 */ /* 0x000fc80000000000 */
[----:B------:R-:W-:Y:S01]  /*0310*/  IMAD.WIDE R16, R5, 0x4, R16 ;  /* 0x0000000405107825 */ /* 0x000fe200078e0210 */
[----:B------:R-:W-:Y:S01]  /*0320*/  CS2R R4, SRZ ;  /* 0x0000000000047805 */ /* 0x000fe2000001ff00 */
[----:B---3--:R-:W-:Y:S04]  /*0330*/  STS [R30], R22 ;  /* 0x000000161e007388 */ /* 0x008fe80000000800 */
[----:B------:R0:W-:Y:S04]  /*0340*/  STS [R30+0x410], R23 ;  /* 0x000410171e007388 */ /* 0x0001e80000000800 */
[----:B------:R-:W-:Y:S04]  /*0350*/  STS [R30+0x200], R14 ;  /* 0x0002000e1e007388 */ /* 0x000fe80000000800 */
[----:B------:R2:W-:Y:S01]  /*0360*/  STS [R30+0x610], R15 ;  /* 0x0006100f1e007388 */ /* 0x0005e20000000800 */
[----:B------:R-:W-:Y:S01]  /*0370*/  ISETP.LT.AND P1, PT, R2, 0x20, !P1 ;  /* 0x000000200200780c */ /* 0x000fe20004f21270 */
[----:B0-----:R-:W0:Y:S08]  /*0380*/  LDC.64 R22, c[0x0][0x218] ;  /* 0x00008600ff167b82 */ /* 0x001e300000000a00 */
[----:B------:R-:W-:Y:S06]  /*0390*/  BAR.SYNC.DEFER_BLOCKING 0x0 ;  /* 0x0000000000007b1d */ /* 0x000fec0000010000 */
[----:B------:R-:W3:Y:S04]  /*03a0*/  @P4 LDG.E.EL.128 R4, desc[UR6][R18.64+-0x80] ;  /* 0xffff800612044981 */ /* 0x000ee8000c2e1d00 */
[----:B------:R4:W5:Y:S01]  /*03b0*/  @P4 LDG.E.EL.128 R8, desc[UR6][R16.64] ;  /* 0x0000000610084981 */ /* 0x000962000c2e1d00 */
[----:B--2---:R-:W-:Y:S01]  /*03c0*/  SHF.R.S32.HI R30, RZ, 0x1f, R21 ;  /* 0x0000001fff1e7819 */ /* 0x004fe20000011415 */
[----:B-1----:R-:W-:Y:S01]  /*03d0*/  IMAD.WIDE R26, R29, 0x4, R26 ;  /* 0x000000041d1a7825 */ /* 0x002fe200078e021a */
[----:B------:R-:W-:-:S02]  /*03e0*/  ISETP.LT.AND P1, PT, R28, 0x100, P1 ;  /* 0x000001001c00780c */ /* 0x000fc40000f21270 */
[----:B------:R-:W-:Y:S02]  /*03f0*/  CS2R R12, SRZ ;  /* 0x00000000000c7805 */ /* 0x000fe4000001ff00 */
[----:B------:R-:W-:Y:S02]  /*0400*/  LEA.HI R30, R30, R21, RZ, 0x5 ;  /* 0x000000151e1e7211 */ /* 0x000fe400078f28ff */
[----:B------:R-:W-:Y:S02]  /*0410*/  CS2R R14, SRZ ;  /* 0x00000000000e7805 */ /* 0x000fe4000001ff00 */
[----:B------:R-:W-:-:S04]  /*0420*/  SHF.R.S32.HI R29, RZ, 0x5, R30 ;  /* 0x00000005ff1d7819 */ /* 0x000fc8000001141e */
[----:B------:R-:W-:Y:S01]  /*0430*/  LEA.HI R28, R30, R29, RZ, 0x1 ;  /* 0x0000001d1e1c7211 */ /* 0x000fe200078f08ff */
[----:B------:R1:W2:Y:S01]  /*0440*/  @P1 LDG.E.EL.128 R12, desc[UR6][R26.64] ;  /* 0x000000061a0c1981 */ /* 0x0002a2000c2e1d00 */
[----:B------:R-:W-:Y:S02]  /*0450*/  SHF.R.S32.HI R24, RZ, 0x17, R24 ;  /* 0x00000017ff187819 */ /* 0x000fe40000011418 */
[----:B----4-:R-:W-:Y:S02]  /*0460*/  CS2R R16, SRZ ;  /* 0x0000000000107805 */ /* 0x010fe4000001ff00 */
[----:B------:R-:W-:Y:S01]  /*0470*/  CS2R R18, SRZ ;  /* 0x0000000000127805 */ /* 0x000fe2000001ff00 */
[----:B0-----:R-:W-:Y:S01]  /*0480*/  IMAD.WIDE R22, R2, 0x4, R22 ;  /* 0x0000000402167825 */ /* 0x001fe200078e0216 */
[----:B------:R-:W-:-:S04]  /*0490*/  LOP3.LUT R30, R30, 0x7fffe0, RZ, 0xc0, !PT ;  /* 0x007fffe01e1e7812 */ /* 0x000fc800078ec0ff */
[----:B------:R0:W4:Y:S01]  /*04a0*/  @P1 LDG.E.EL.128 R16, desc[UR6][R22.64] ;  /* 0x0000000616101981 */ /* 0x000122000c2e1d00 */
[----:B-1----:R-:W-:-:S05]  /*04b0*/  LOP3.LUT R26, R28, 0xfffffe, RZ, 0xc0, !PT ;  /* 0x00fffffe1c1a7812 */ /* 0x002fca00078ec0ff */
[----:B------:R-:W-:Y:S01]  /*04c0*/  IMAD.IADD R26, R29, 0x1, -R26 ;  /* 0x000000011d1a7824 */ /* 0x000fe200078e0a1a */
[----:B---3--:R-:W-:Y:S02]  /*04d0*/  SEL R28, R7, RZ, P4 ;  /* 0x000000ff071c7207 */ /* 0x008fe40002000000 */
[----:B------:R-:W-:Y:S02]  /*04e0*/  SEL R7, R6, RZ, P4 ;  /* 0x000000ff06077207 */ /* 0x000fe40002000000 */
[----:B-----5:R-:W-:Y:S02]  /*04f0*/  SEL R11, R11, RZ, P4 ;  /* 0x000000ff0b0b7207 */ /* 0x020fe40002000000 */
[----:B------:R-:W-:Y:S02]  /*0500*/  SEL R10, R10, RZ, P4 ;  /* 0x000000ff0a0a7207 */ /* 0x000fe40002000000 */
[----:B------:R-:W-:Y:S01]  /*0510*/  LOP3.LUT R6, R21, 0x80, RZ, 0xfc, !PT ;  /* 0x0000008015067812 */ /* 0x000fe200078efcff */
[----:B------:R-:W-:Y:S01]  /*0520*/  FADD R29, R11, -R28 ;  /* 0x8000001c0b1d7221 */ /* 0x000fe20000000000 */
[----:B------:R-:W-:-:S02]  /*0530*/  IMAD.IADD R11, R21, 0x1, -R30 ;  /* 0x00000001150b7824 */ /* 0x000fc400078e0a1e */
[----:B------:R-:W-:Y:S01]  /*0540*/  FADD R28, R10, -R7 ;  /* 0x800000070a1c7221 */ /* 0x000fe20000000000 */
[----:B------:R-:W-:Y:S01]  /*0550*/  SGXT R7, R24, 0x1 ;  /* 0x000000011807781a */ /* 0x000fe20000000200 */
[----:B------:R-:W-:Y:S01]  /*0560*/  IMAD R11, R11, 0x200, R20 ;  /* 0x000002000b0b7824 */ /* 0x000fe200078e0214 */
[----:B------:R-:W-:Y:S02]  /*0570*/  SEL R30, R5, RZ, P4 ;  /* 0x000000ff051e7207 */ /* 0x000fe40002000000 */
[----:B------:R-:W-:Y:S02]  /*0580*/  LEA.HI R10, R7, R21, RZ, 0x6 ;  /* 0x00000015070a7211 */ /* 0x000fe400078f30ff */
[----:B------:R-:W-:Y:S02]  /*0590*/  SHF.R.S32.HI R21, RZ, 0x1f, R6 ;  /* 0x0000001fff157819 */ /* 0x000fe40000011406 */
[----:B------:R-:W-:Y:S01]  /*05a0*/  SEL R9, R9, RZ, P4 ;  /* 0x000000ff09097207 */ /* 0x000fe20002000000 */
[----:B0-----:R-:W-:Y:S01]  /*05b0*/  IMAD.SHL.U32 R22, R10, 0x100, RZ ;  /* 0x000001000a167824 */ /* 0x001fe200078e00ff */
[----:B------:R-:W-:-:S02]  /*05c0*/  LEA.HI R10, R21, R6, RZ, 0x5 ;  /* 0x00000006150a7211 */ /* 0x000fc400078f28ff */
[----:B------:R-:W-:Y:S01]  /*05d0*/  LEA.HI R21, R7, R6, RZ, 0x6 ;  /* 0x0000000607157211 */ /* 0x000fe200078f30ff */
[----:B------:R-:W-:Y:S01]  /*05e0*/  FADD R30, R9, -R30 ;  /* 0x8000001e091e7221 */ /* 0x000fe20000000000 */
[----:B------:R-:W-:Y:S02]  /*05f0*/  LOP3.LUT R23, R10, 0x7fffe0, RZ, 0xc0, !PT ;  /* 0x007fffe00a177812 */ /* 0x000fe400078ec0ff */
[----:B------:R-:W-:Y:S01]  /*0600*/  LOP3.LUT R22, R22, 0xffffc000, RZ, 0xc0, !PT ;  /* 0xffffc00016167812 */ /* 0x000fe200078ec0ff */
[----:B------:R-:W-:Y:S01]  /*0610*/  IMAD.SHL.U32 R21, R21, 0x100, RZ ;  /* 0x0000010015157824 */ /* 0x000fe200078e00ff */
[----:B------:R-:W-:Y:S01]  /*0620*/  SHF.R.S32.HI R27, RZ, 0x5, R10 ;  /* 0x00000005ff1b7819 */ /* 0x000fe2000001140a */
[----:B------:R-:W-:Y:S02]  /*0630*/  IMAD.IADD R23, R6, 0x1, -R23 ;  /* 0x0000000106177824 */ /* 0x000fe400078e0a17 */
[----:B------:R-:W0:Y:S01]  /*0640*/  LDC.64 R6, c[0x0][0x220] ;  /* 0x00008800ff067b82 */ /* 0x000e220000000a00 */
[----:B------:R-:W-:Y:S01]  /*0650*/  LOP3.LUT R21, R21, 0xffffc000, RZ, 0xc0, !PT ;  /* 0xffffc00015157812 */ /* 0x000fe200078ec0ff */
[----:B------:R-:W-:Y:S01]  /*0660*/  IMAD R24, R23, 0x200, R20 ;  /* 0x0000020017187824 */ /* 0x000fe200078e0214 */
[----:B------:R-:W-:Y:S01]  /*0670*/  LEA.HI R10, R10, R27, RZ, 0x1 ;  /* 0x0000001b0a0a7211 */ /* 0x000fe200078f08ff */
[----:B------:R-:W-:Y:S01]  /*0680*/  IMAD.IADD R11, R22, 0x1, R11 ;  /* 0x00000001160b7824 */ /* 0x000fe200078e020b */
[----:B------:R-:W-:Y:S01]  /*0690*/  CS2R R22, SRZ ;  /* 0x0000000000167805 */ /* 0x000fe2000001ff00 */
[----:B------:R-:W-:Y:S01]  /*06a0*/  IMAD.IADD R24, R21, 0x1, R24 ;  /* 0x0000000115187824 */ /* 0x000fe200078e0218 */
[----:B------:R-:W-:-:S02]  /*06b0*/  CS2R R20, SRZ ;  /* 0x0000000000147805 */ /* 0x000fc4000001ff00 */
[----:B------:R-:W-:Y:S01]  /*06c0*/  LOP3.LUT R10, R10, 0xfffffe, RZ, 0xc0, !PT ;  /* 0x00fffffe0a0a7812 */ /* 0x000fe200078ec0ff */
[----:B------:R-:W-:-:S04]  /*06d0*/  IMAD R26, R26, 0x100, R11 ;  /* 0x000001001a1a7824 */ /* 0x000fc800078e020b */
[----:B------:R-:W-:Y:S02]  /*06e0*/  IMAD.IADD R27, R27, 0x1, -R10 ;  /* 0x000000011b1b7824 */ /* 0x000fe400078e0a0a */
[----:B0-----:R-:W-:-:S05]  /*06f0*/  IMAD.WIDE R6, R2, 0x4, R6 ;  /* 0x0000000402067825 */ /* 0x001fca00078e0206 */
[----:B------:R-:W3:Y:S01]  /*0700*/  @P1 LDG.E.EL.128 R20, desc[UR6][R6.64] ;  /* 0x0000000606141981 */ /* 0x000ee2000c2e1d00 */
[----:B------:R-:W-:Y:S02]  /*0710*/  SEL R11, R4, RZ, P4 ;  /* 0x000000ff040b7207 */ /* 0x000fe40002000000 */
[----:B------:R-:W-:Y:S02]  /*0720*/  SEL R8, R8, RZ, P4 ;  /* 0x000000ff08087207 */ /* 0x000fe40002000000 */
[----:B----4-:R-:W-:Y:S02]  /*0730*/  SEL R19, R19, RZ, P1 ;  /* 0x000000ff13137207 */ /* 0x010fe40000800000 */
[----:B--2---:R-:W-:Y:S02]  /*0740*/  SEL R13, R13, RZ, P1 ;  /* 0x000000ff0d0d7207 */ /* 0x004fe40000800000 */
[----:B---3--:R-:W-:Y:S02]  /*0750*/  SEL R20, R20, RZ, P1 ;  /* 0x000000ff14147207 */ /* 0x008fe40000800000 */
[----:B------:R-:W-:-:S02]  /*0760*/  SEL R21, R21, RZ, P1 ;  /* 0x000000ff15157207 */ /* 0x000fc40000800000 */
[----:B------:R-:W-:Y:S01]  /*0770*/  SEL R22, R22, RZ, P1 ;  /* 0x000000ff16167207 */ /* 0x000fe20000800000 */
[----:B------:R-:W-:Y:S01]  /*0780*/  FADD R10, R20, 9.9999997473787516356e-06 ;  /* 0x3727c5ac140a7421 */ /* 0x000fe20000000000 */
[----:B------:R-:W-:Y:S02]  /*0790*/  IMAD.MOV.U32 R20, RZ, RZ, 0x3e800000 ;  /* 0x3e800000ff147424 */ /* 0x000fe400078e00ff */
[----:B------:R-:W-:Y:S01]  /*07a0*/  FADD R21, R21, 9.9999997473787516356e-06 ;  /* 0x3727c5ac15157421 */ /* 0x000fe20000000000 */
[----:B------:R-:W-:Y:S01]  /*07b0*/  SEL R23, R23, RZ, P1 ;  /* 0x000000ff17177207 */ /* 0x000fe20000800000 */
[----:B------:R0:W1:Y:S01]  /*07c0*/  MUFU.SQRT R5, R10 ;  /* 0x0000000a00057308 */ /* 0x0000620000002000 */
[----:B------:R-:W-:-:S03]  /*07d0*/  FADD R22, R22, 9.9999997473787516356e-06 ;  /* 0x3727c5ac16167421 */ /* 0x000fc60000000000 */
[----:B------:R-:W-:-:S04]  /*07e0*/  FADD R23, R23, 9.9999997473787516356e-06 ;  /* 0x3727c5ac17177421 */ /* 0x000fc80000000000 */
[----:B------:R2:W3:Y:S01]  /*07f0*/  MUFU.SQRT R9, R21 ;  /* 0x0000001500097308 */ /* 0x0004e20000002000 */
[----:B0-----:R-:W-:Y:S02]  /*0800*/  SEL R10, R14, RZ, P1 ;  /* 0x000000ff0e0a7207 */ /* 0x001fe40000800000 */
[----:B-1----:R-:W-:-:S05]  /*0810*/  FSETP.GT.AND P6, PT, R5, 8.50705917302346158658e+37, PT ;  /* 0x7e8000000500780b */ /* 0x002fca0003fc4000 */
[----:B------:R-:W0:Y:S01]  /*0820*/  MUFU.SQRT R7, R22 ;  /* 0x0000001600077308 */ /* 0x000e220000002000 */
[----:B------:R-:W-:Y:S01]  /*0830*/  FSETP.GEU.AND P5, PT, R5, 1.175494350822287508e-38, PT ;  /* 0x008000000500780b */ /* 0x000fe20003fae000 */
[----:B--2---:R-:W-:Y:S01]  /*0840*/  FADD R21, R8, -R11 ;  /* 0x8000000b08157221 */ /* 0x004fe20000000000 */
[----:B------:R-:W-:Y:S02]  /*0850*/  FSEL R6, R20, 1, P6 ;  /* 0x3f80000014067808 */ /* 0x000fe40003000000 */
[----:B------:R-:W-:-:S03]  /*0860*/  SEL R8, R15, RZ, P1 ;  /* 0x000000ff0f087207 */ /* 0x000fc60000800000 */
[----:B------:R1:W-:Y:S02]  /*0870*/  MUFU.SQRT R15, R23 ;  /* 0x00000017000f7308 */ /* 0x0003e40000002000 */
[----:B------:R-:W-:Y:S01]  /*0880*/  FADD R8, R8, -R19 ;  /* 0x8000001308087221 */ /* 0x000fe20000000000 */
[----:B------:R-:W-:Y:S01]  /*0890*/  SEL R19, R18, RZ, P1 ;  /* 0x000000ff12137207 */ /* 0x000fe20000800000 */
[----:B------:R-:W-:Y:S01]  /*08a0*/  @P6 FMUL R5, R5, 0.25 ;  /* 0x3e80000005056820 */ /* 0x000fe20000400000 */
[----:B---3--:R-:W-:Y:S01]  /*08b0*/  FSETP.GT.AND P6, PT, R9, 8.50705917302346158658e+37, PT ;  /* 0x7e8000000900780b */ /* 0x008fe20003fc4000 */
[----:B------:R-:W-:Y:S01]  /*08c0*/  @!P5 FMUL R6, R6, 16777216 ;  /* 0x4b8000000606d820 */ /* 0x000fe20000400000 */
[----:B------:R-:W-:Y:S01]  /*08d0*/  SEL R18, R17, RZ, P1 ;  /* 0x000000ff11127207 */ /* 0x000fe20000800000 */
[----:B------:R-:W-:Y:S01]  /*08e0*/  @!P5 FMUL R5, R5, 16777216 ;  /* 0x4b8000000505d820 */ /* 0x000fe20000400000 */
[----:B------:R-:W-:Y:S01]  /*08f0*/  FSETP.GEU.AND P5, PT, R9, 1.175494350822287508e-38, PT ;  /* 0x008000000900780b */ /* 0x000fe20003fae000 */
[----:B------:R-:W-:Y:S01]  /*0900*/  FADD R10, R10, -R19 ;  /* 0x800000130a0a7221 */ /* 0x000fe20000000000 */
[----:B------:R-:W-:Y:S01]  /*0910*/  FSEL R4, R20, 1, P6 ;  /* 0x3f80000014047808 */ /* 0x000fe20003000000 */
[----:B------:R-:W-:Y:S01]  /*0920*/  FADD R19, R13, -R18 ;  /* 0x800000120d137221 */ /* 0x000fe20000000000 */
[----:B------:R-:W-:Y:S01]  /*0930*/  SEL R18, R12, RZ, P1 ;  /* 0x000000ff0c127207 */ /* 0x000fe20000800000 */
[----:B------:R-:W2:Y:S01]  /*0940*/  MUFU.RCP R5, R5 ;  /* 0x0000000500057308 */ /* 0x000ea20000001000 */
[----:B-1----:R-:W-:Y:S01]  /*0950*/  SEL R23, R16, RZ, P1 ;  /* 0x000000ff10177207 */ /* 0x002fe20000800000 */
[----:B------:R-:W1:Y:S02]  /*0960*/  LDC.64 R12, c[0x0][0x228] ;  /* 0x00008a00ff0c7b82 */ /* 0x000e640000000a00 */
[----:B------:R-:W-:Y:S01]  /*0970*/  @P6 FMUL R9, R9, 0.25 ;  /* 0x3e80000009096820 */ /* 0x000fe20000400000 */
[----:B0-----:R-:W-:Y:S01]  /*0980*/  FSETP.GT.AND P6, PT, R7, 8.50705917302346158658e+37, PT ;  /* 0x7e8000000700780b */ /* 0x001fe20003fc4000 */
[----:B------:R-:W-:-:S02]  /*0990*/  FADD R18, R18, -R23 ;  /* 0x8000001712127221 */ /* 0x000fc40000000000 */
[----:B------:R-:W-:Y:S01]  /*09a0*/  @!P5 FMUL R9, R9, 16777216 ;  /* 0x4b8000000909d820 */ /* 0x000fe20000400000 */
[----:B------:R-:W-:Y:S01]  /*09b0*/  @!P5 FMUL R4, R4, 16777216 ;  /* 0x4b8000000404d820 */ /* 0x000fe20000400000 */
[----:B------:R-:W-:Y:S01]  /*09c0*/  FSETP.GEU.AND P5, PT, R7, 1.175494350822287508e-38, PT ;  /* 0x008000000700780b */ /* 0x000fe20003fae000 */
[----:B------:R-:W0:Y:S01]  /*09d0*/  LDC.64 R22, c[0x0][0x230] ;  /* 0x00008c00ff167b82 */ /* 0x000e220000000a00 */
[----:B------:R-:W-:Y:S02]  /*09e0*/  FSEL R11, R20, 1, P6 ;  /* 0x3f800000140b7808 */ /* 0x000fe40003000000 */
[----:B------:R-:W3:Y:S01]  /*09f0*/  MUFU.RCP R9, R9 ;  /* 0x0000000900097308 */ /* 0x000ee20000001000 */
[----:B--2---:R-:W-:-:S03]  /*0a00*/  FMUL R5, R5, R6 ;  /* 0x0000000605057220 */ /* 0x004fc60000400000 */
[----:B------:R-:W-:Y:S01]  /*0a10*/  @P6 FMUL R7, R7, 0.25 ;  /* 0x3e80000007076820 */ /* 0x000fe20000400000 */
[----:B------:R-:W-:Y:S01]  /*0a20*/  FSETP.GT.AND P6, PT, R15, 8.50705917302346158658e+37, PT ;  /* 0x7e8000000f00780b */ /* 0x000fe20003fc4000 */
[----:B------:R-:W-:-:S03]  /*0a30*/  FMUL R18, R5, R18 ;  /* 0x0000001205127220 */ /* 0x000fc60000400000 */
[----:B------:R-:W-:Y:S01]  /*0a40*/  @!P5 FMUL R7, R7, 16777216 ;  /* 0x4b8000000707d820 */ /* 0x000fe20000400000 */
[----:B------:R-:W-:Y:S01]  /*0a50*/  @!P5 FMUL R11, R11, 16777216 ;  /* 0x4b8000000b0bd820 */ /* 0x000fe20000400000 */
[----:B------:R-:W-:Y:S01]  /*0a60*/  FSETP.GEU.AND P5, PT, R15, 1.175494350822287508e-38, PT ;  /* 0x008000000f00780b */ /* 0x000fe20003fae000 */
[----:B-1----:R-:W-:Y:S01]  /*0a70*/  IMAD.WIDE R12, R2, 0x4, R12 ;  /* 0x00000004020c7825 */ /* 0x002fe200078e020c */
[----:B------:R1:W2:Y:S03]  /*0a80*/  MUFU.RCP R14, R7 ;  /* 0x00000007000e7308 */ /* 0x0002a60000001000 */
[----:B---3--:R-:W-:Y:S01]  /*0a90*/  FMUL R6, R9, R4 ;  /* 0x0000000409067220 */ /* 0x008fe20000400000 */
[----:B------:R-:W-:Y:S01]  /*0aa0*/  FSEL R4, R20, 1, P6 ;  /* 0x3f80000014047808 */ /* 0x000fe20003000000 */
[----:B------:R-:W-:Y:S02]  /*0ab0*/  @P6 FMUL R15, R15, 0.25 ;  /* 0x3e8000000f0f6820 */ /* 0x000fe40000400000 */
[----:B------:R-:W-:Y:S01]  /*0ac0*/  FMUL R19, R6, R19 ;  /* 0x0000001306137220 */ /* 0x000fe20000400000 */
[----:B-1----:R-:W-:-:S03]  /*0ad0*/  CS2R R6, SRZ ;  /* 0x0000000000067805 */ /* 0x002fc6000001ff00 */
[----:B------:R-:W-:Y:S01]  /*0ae0*/  @!P5 FMUL R15, R15, 16777216 ;  /* 0x4b8000000f0fd820 */ /* 0x000fe20000400000 */
[----:B------:R-:W-:-:S03]  /*0af0*/  @!P5 FMUL R4, R4, 16777216 ;  /* 0x4b8000000404d820 */ /* 0x000fc60000400000 */
[----:B------:R1:W3:Y:S01]  /*0b00*/  MUFU.RCP R17, R15 ;  /* 0x0000000f00117308 */ /* 0x0002e20000001000 */
[----:B--2---:R-:W-:Y:S01]  /*0b10*/  FMUL R11, R14, R11 ;  /* 0x0000000b0e0b7220 */ /* 0x004fe20000400000 */
[----:B0-----:R-:W-:-:S04]  /*0b20*/  IMAD.WIDE R22, R2, 0x4, R22 ;  /* 0x0000000402167825 */ /* 0x001fc800078e0216 */
[----:B------:R-:W-:Y:S01]  /*0b30*/  FMUL R16, R11, R10 ;  /* 0x0000000a0b107220 */ /* 0x000fe20000400000 */
[----:B------:R-:W-:Y:S01]  /*0b40*/  CS2R R10, SRZ ;  /* 0x00000000000a7805 */ /* 0x000fe2000001ff00 */
[----:B-1----:R-:W0:Y:S01]  /*0b50*/  LDC.64 R14, c[0x0][0x248] ;  /* 0x00009200ff0e7b82 */ /* 0x002e220000000a00 */
[----:B---3--:R-:W-:Y:S01]  /*0b60*/  FMUL R17, R17, R4 ;  /* 0x0000000411117220 */ /* 0x008fe20000400000 */
[----:B------:R-:W-:-:S03]  /*0b70*/  CS2R R4, SRZ ;  /* 0x0000000000047805 */ /* 0x000fc6000001ff00 */
[----:B------:R-:W-:Y:S01]  /*0b80*/  FMUL R17, R17, R8 ;  /* 0x0000000811117220 */ /* 0x000fe20000400000 */
[----:B------:R-:W-:Y:S02]  /*0b90*/  CS2R R8, SRZ ;  /* 0x0000000000087805 */ /* 0x000fe4000001ff00 */
[----:B------:R1:W2:Y:S04]  /*0ba0*/  @P1 LDG.E.EL.128 R4, desc[UR6][R12.64] ;  /* 0x000000060c041981 */ /* 0x0002a8000c2e1d00 */
[----:B------:R-:W3:Y:S01]  /*0bb0*/  @P1 LDG.E.EL.128 R8, desc[UR6][R22.64] ;  /* 0x0000000616081981 */ /* 0x000ee2000c2e1d00 */
[----:B-1----:R-:W-:Y:S02]  /*0bc0*/  CS2R R12, SRZ ;  /* 0x00000000000c7805 */ /* 0x002fe4000001ff00 */
[----:B--2---:R-:W-:-:S02]  /*0bd0*/  SEL R31, R6, RZ, P1 ;  /* 0x000000ff061f7207 */ /* 0x004fc40000800000 */
[----:B------:R-:W-:Y:S02]  /*0be0*/  SEL R6, R7, RZ, P1 ;  /* 0x000000ff07067207 */ /* 0x000fe40000800000 */
[----:B---3--:R-:W-:Y:S02]  /*0bf0*/  SEL R11, R11, RZ, P1 ;  /* 0x000000ff0b0b7207 */ /* 0x008fe40000800000 */
[----:B------:R-:W-:-:S03]  /*0c00*/  SEL R10, R10, RZ, P1 ;  /* 0x000000ff0a0a7207 */ /* 0x000fc60000800000 */
[----:B------:R-:W-:Y:S01]  /*0c10*/  FFMA R17, R6, R17, R11 ;  /* 0x0000001106117223 */ /* 0x000fe2000000000b */
[----:B0-----:R-:W-:Y:S01]  /*0c20*/  IMAD.WIDE R6, R2, 0x4, R14 ;  /* 0x0000000402067825 */ /* 0x001fe200078e020e */
[----:B------:R-:W-:-:S03]  /*0c30*/  CS2R R14, SRZ ;  /* 0x00000000000e7805 */ /* 0x000fc6000001ff00 */
[----:B------:R-:W-:-:S03]  /*0c40*/  FFMA R16, R31, R16, R10 ;  /* 0x000000101f107223 */ /* 0x000fc6000000000a */
[----:B------:R0:W2:Y:S01]  /*0c50*/  @P4 LDG.E.EL.128 R12, desc[UR6][R6.64+-0x80] ;  /* 0xffff8006060c4981 */ /* 0x0000a2000c2e1d00 */
[----:B------:R-:W-:Y:S02]  /*0c60*/  SEL R8, R8, RZ, P1 ;  /* 0x000000ff08087207 */ /* 0x000fe40000800000 */
[----:B------:R-:W-:Y:S02]  /*0c70*/  SEL R9, R9, RZ, P1 ;  /* 0x000000ff09097207 */ /* 0x000fe40000800000 */
[----:B0-----:R-:W-:Y:S02]  /*0c80*/  SEL R7, R4, RZ, P1 ;  /* 0x000000ff04077207 */ /* 0x001fe40000800000 */
[----:B------:R-:W-:-:S03]  /*0c90*/  SEL R6, R5, RZ, P1 ;  /* 0x000000ff05067207 */ /* 0x000fc60000800000 */
[----:B------:R-:W-:Y:S02]  /*0ca0*/  FFMA R18, R7, R18, R8 ;  /* 0x0000001207127223 */ /* 0x000fe40000000008 */
[----:B------:R-:W-:Y:S02]  /*0cb0*/  FFMA R19, R6, R19, R9 ;  /* 0x0000001306137223 */ /* 0x000fe40000000009 */
[----:B------:R-:W0:Y:S02]  /*0cc0*/  LDC.64 R8, c[0x0][0x250] ;  /* 0x00009400ff087b82 */ /* 0x000e240000000a00 */
[----:B0-----:R-:W-:Y:S01]  /*0cd0*/  IMAD.WIDE R22, R2, 0x4, R8 ;  /* 0x0000000402167825 */ /* 0x001fe200078e0208 */
[----:B------:R-:W-:Y:S02]  /*0ce0*/  CS2R R8, SRZ ;  /* 0x0000000000087805 */ /* 0x000fe4000001ff00 */
[----:B--2---:R-:W-:Y:S02]  /*0cf0*/  SEL R12, R12, RZ, P4 ;  /* 0x000000ff0c0c7207 */ /* 0x004fe40002000000 */
[----:B------:R-:W-:-:S02]  /*0d00*/  SEL R13, R13, RZ, P4 ;  /* 0x000000ff0d0d7207 */ /* 0x000fc40002000000 */
[----:B------:R-:W-:Y:S01]  /*0d10*/  SEL R14, R14, RZ, P4 ;  /* 0x000000ff0e0e7207 */ /* 0x000fe20002000000 */
[----:B------:R-:W-:Y:S01]  /*0d20*/  FADD R10, R12, 9.9999997473787516356e-06 ;  /* 0x3727c5ac0c0a7421 */ /* 0x000fe20000000000 */
[----:B------:R-:W-:Y:S01]  /*0d30*/  SEL R15, R15, RZ, P4 ;  /* 0x000000ff0f0f7207 */ /* 0x000fe20002000000 */
[----:B------:R-:W-:Y:S02]  /*0d40*/  FADD R13, R13, 9.9999997473787516356e-06 ;  /* 0x3727c5ac0d0d7421 */ /* 0x000fe40000000000 */
[----:B------:R-:W-:Y:S02]  /*0d50*/  FADD R14, R14, 9.9999997473787516356e-06 ;  /* 0x3727c5ac0e0e7421 */ /* 0x000fe40000000000 */
[----:B------:R-:W0:Y:S01]  /*0d60*/  MUFU.SQRT R10, R10 ;  /* 0x0000000a000a7308 */ /* 0x000e220000002000 */
[----:B------:R-:W-:-:S07]  /*0d70*/  FADD R15, R15, 9.9999997473787516356e-06 ;  /* 0x3727c5ac0f0f7421 */ /* 0x000fce0000000000 */
[----:B------:R-:W1:Y:S01]  /*0d80*/  MUFU.SQRT R11, R13 ;  /* 0x0000000d000b7308 */ /* 0x000e620000002000 */
[----:B0-----:R-:W-:-:S07]  /*0d90*/  FSETP.GT.AND P6, PT, R10, 8.50705917302346158658e+37, PT ;  /* 0x7e8000000a00780b */ /* 0x001fce0003fc4000 */
[----:B------:R-:W0:Y:S01]  /*0da0*/  MUFU.SQRT R12, R14 ;  /* 0x0000000e000c7308 */ /* 0x000e220000002000 */
[----:B------:R-:W-:Y:S02]  /*0db0*/  FSETP.GEU.AND P5, PT, R10, 1.175494350822287508e-38, PT ;  /* 0x008000000a00780b */ /* 0x000fe40003fae000 */
[----:B------:R-:W-:Y:S02]  /*0dc0*/  FSEL R5, R20, 1, P6 ;  /* 0x3f80000014057808 */ /* 0x000fe40003000000 */
[----:B-1----:R-:W-:-:S03]  /*0dd0*/  FSETP.GT.AND P1, PT, R11, 8.50705917302346158658e+37, PT ;  /* 0x7e8000000b00780b */ /* 0x002fc60003f24000 */
[----:B------:R-:W1:Y:S01]  /*0de0*/  MUFU.SQRT R4, R15 ;  /* 0x0000000f00047308 */ /* 0x000e620000002000 */
[----:B------:R-:W-:Y:S01]  /*0df0*/  FSEL R6, R20, 1, P1 ;  /* 0x3f80000014067808 */ /* 0x000fe20000800000 */
[----:B------:R-:W-:Y:S01]  /*0e00*/  @P6 FMUL R10, R10, 0.25 ;  /* 0x3e8000000a0a6820 */ /* 0x000fe20000400000 */
[----:B------:R-:W-:-:S03]  /*0e10*/  FSETP.GEU.AND P6, PT, R11, 1.175494350822287508e-38, PT ;  /* 0x008000000b00780b */ /* 0x000fc60003fce000 */
[----:B------:R-:W-:Y:S01]  /*0e20*/  @!P5 FMUL R5, R5, 16777216 ;  /* 0x4b8000000505d820 */ /* 0x000fe20000400000 */
[----:B------:R-:W-:Y:S01]  /*0e30*/  @!P5 FMUL R10, R10, 16777216 ;  /* 0x4b8000000a0ad820 */ /* 0x000fe20000400000 */
[C---:B0-----:R-:W-:Y:S02]  /*0e40*/  FSETP.GT.AND P5, PT, R12.reuse, 8.50705917302346158658e+37, PT ;  /* 0x7e8000000c00780b */ /* 0x041fe40003fa4000 */
[----:B------:R-:W-:Y:S01]  /*0e50*/  @P1 FMUL R11, R11, 0.25 ;  /* 0x3e8000000b0b1820 */ /* 0x000fe20000400000 */
[----:B------:R-:W-:Y:S02]  /*0e60*/  FSETP.GEU.AND P1, PT, R12, 1.175494350822287508e-38, PT ;  /* 0x008000000c00780b */ /* 0x000fe40003f2e000 */
[----:B------:R-:W0:Y:S01]  /*0e70*/  MUFU.RCP R10, R10 ;  /* 0x0000000a000a7308 */ /* 0x000e220000001000 */
[----:B------:R-:W-:Y:S02]  /*0e80*/  FSEL R13, R20, 1, P5 ;  /* 0x3f800000140d7808 */ /* 0x000fe40002800000 */
[----:B------:R-:W-:Y:S01]  /*0e90*/  @!P6 FMUL R11, R11, 16777216 ;  /* 0x4b8000000b0be820 */ /* 0x000fe20000400000 */
[----:B------:R-:W-:Y:S01]  /*0ea0*/  @!P6 FMUL R6, R6, 16777216 ;  /* 0x4b8000000606e820 */ /* 0x000fe20000400000 */
[----:B-1----:R-:W-:-:S03]  /*0eb0*/  FSETP.GT.AND P6, PT, R4, 8.50705917302346158658e+37, PT ;  /* 0x7e8000000400780b */ /* 0x002fc60003fc4000 */
[----:B------:R-:W-:Y:S01]  /*0ec0*/  @P5 FMUL R12, R12, 0.25 ;  /* 0x3e8000000c0c5820 */ /* 0x000fe20000400000 */
[----:B------:R-:W-:Y:S01]  /*0ed0*/  FSETP.GEU.AND P5, PT, R4, 1.175494350822287508e-38, PT ;  /* 0x008000000400780b */ /* 0x000fe20003fae000 */
[----:B------:R-:W1:Y:S02]  /*0ee0*/  MUFU.RCP R11, R11 ;  /* 0x0000000b000b7308 */ /* 0x000e640000001000 */
[----:B------:R-:W-:Y:S01]  /*0ef0*/  @!P1 FMUL R12, R12, 16777216 ;  /* 0x4b8000000c0c9820 */ /* 0x000fe20000400000 */
[----:B------:R-:W-:Y:S01]  /*0f00*/  @!P1 FMUL R13, R13, 16777216 ;  /* 0x4b8000000d0d9820 */ /* 0x000fe20000400000 */
[----:B0-----:R-:W-:Y:S01]  /*0f10*/  FMUL R14, R10, R5 ;  /* 0x000000050a0e7220 */ /* 0x001fe20000400000 */
[----:B------:R-:W-:-:S03]  /*0f20*/  FSEL R5, R20, 1, P6 ;  /* 0x3f80000014057808 */ /* 0x000fc60003000000 */
[----:B------:R-:W0:Y:S01]  /*0f30*/  MUFU.RCP R12, R12 ;  /* 0x0000000c000c7308 */ /* 0x000e220000001000 */
[----:B------:R-:W-:Y:S01]  /*0f40*/  @P6 FMUL R4, R4, 0.25 ;  /* 0x3e80000004046820 */ /* 0x000fe20000400000 */
[----:B------:R-:W-:Y:S02]  /*0f50*/  FMUL R21, R21, R14 ;  /* 0x0000000e15157220 */ /* 0x000fe40000400000 */
[----:B------:R-:W-:Y:S01]  /*0f60*/  @!P5 FMUL R5, R5, 16777216 ;  /* 0x4b8000000505d820 */ /* 0x000fe20000400000 */
[----:B------:R-:W-:Y:S01]  /*0f70*/  @!P5 FMUL R4, R4, 16777216 ;  /* 0x4b8000000404d820 */ /* 0x000fe20000400000 */
[----:B-1----:R-:W-:Y:S02]  /*0f80*/  FMUL R7, R11, R6 ;  /* 0x000000060b077220 */ /* 0x002fe40000400000 */
[----:B------:R-:W1:Y:S03]  /*0f90*/  LDC.64 R10, c[0x0][0x258] ;  /* 0x00009600ff0a7b82 */ /* 0x000e660000000a00 */
[----:B------:R-:W2:Y:S01]  /*0fa0*/  MUFU.RCP R4, R4 ;  /* 0x0000000400047308 */ /* 0x000ea20000001000 */
[----:B------:R-:W-:Y:S01]  /*0fb0*/  FMUL R30, R30, R7 ;  /* 0x000000071e1e7220 */ /* 0x000fe20000400000 */
[----:B------:R-:W-:Y:S01]  /*0fc0*/  CS2R R6, SRZ ;  /* 0x0000000000067805 */ /* 0x000fe2000001ff00 */
[----:B0-----:R-:W-:Y:S01]  /*0fd0*/  FMUL R13, R12, R13 ;  /* 0x0000000d0c0d7220 */ /* 0x001fe20000400000 */
[----:B--2---:R-:W-:Y:S01]  /*0fe0*/  FMUL R12, R4, R5 ;  /* 0x00000005040c7220 */ /* 0x004fe20000400000 */
[----:B------:R-:W-:-:S03]  /*0ff0*/  CS2R R4, SRZ ;  /* 0x0000000000047805 */ /* 0x000fc6000001ff00 */
[----:B------:R-:W-:Y:S01]  /*1000*/  FMUL R29, R29, R12 ;  /* 0x0000000c1d1d7220 */ /* 0x000fe20000400000 */
[----:B-1----:R-:W-:Y:S01]  /*1010*/  IMAD.WIDE R14, R2, 0x4, R10 ;  /* 0x00000004020e7825 */ /* 0x002fe200078e020a */
[----:B------:R-:W-:Y:S01]  /*1020*/  CS2R R10, SRZ ;  /* 0x00000000000a7805 */ /* 0x000fe2000001ff00 */
[----:B------:R-:W2:Y:S05]  /*1030*/  @P4 LDG.E.EL.128 R4, desc[UR6][R22.64+-0x80] ;  /* 0xffff800616044981 */ /* 0x000eaa000c2e1d00 */
[----:B------:R0:W3:Y:S01]  /*1040*/  @P4 LDG.E.EL.128 R8, desc[UR6][R14.64+-0x80] ;  /* 0xffff80060e084981 */ /* 0x0000e2000c2e1d00 */
[----:B------:R-:W-:Y:S01]  /*1050*/  SHF.R.U32.HI R12, RZ, 0x2, R3 ;  /* 0x00000002ff0c7819 */ /* 0x000fe20000011603 */
[----:B------:R-:W-:-:S02]  /*1060*/  IMAD.SHL.U32 R3, R3, 0x10, RZ ;  /* 0x0000001003037824 */ /* 0x000fc400078e00ff */
[----:B------:R-:W-:Y:S01]  /*1070*/  FMUL R28, R28, R13 ;  /* 0x0000000d1c1c7220 */ /* 0x000fe20000400000 */
[----:B------:R-:W1:Y:S01]  /*1080*/  S2R R20, SR_TID.X ;  /* 0x0000000000147919 */ /* 0x000e620000002100 */
[----:B------:R-:W-:Y:S01]  /*1090*/  LOP3.LUT R12, R12, 0x10, RZ, 0xc0, !PT ;  /* 0x000000100c0c7812 */ /* 0x000fe200078ec0ff */
[----:B------:R-:W-:Y:S01]  /*10a0*/  IMAD R25, R25, 0x40, R2 ;  /* 0x0000004019197824 */ /* 0x000fe200078e0202 */
[----:B------:R-:W-:Y:S02]  /*10b0*/  LOP3.LUT R3, R3, 0x7f0, RZ, 0xc0, !PT ;  /* 0x000007f003037812 */ /* 0x000fe400078ec0ff */
[----:B------:R-:W-:Y:S01]  /*10c0*/  ISETP.GE.AND P1, PT, R2, 0x20, PT ;  /* 0x000000200200780c */ /* 0x000fe20003f26270 */
[----:B------:R-:W-:Y:S01]  /*10d0*/  IMAD R25, R0, 0x4000, R25 ;  /* 0x0000400000197824 */ /* 0x000fe200078e0219 */
[----:B------:R-:W-:Y:S01]  /*10e0*/  IADD3 R12, R3, UR4, R12 ;  /* 0x00000004030c7c10 */ /* 0x000fe2000fffe00c */
[----:B------:R-:W-:Y:S01]  /*10f0*/  UMOV UR4, 0x400 ;  /* 0x0000040000047882 */ /* 0x000fe20000000000 */
[----:B------:R-:W-:Y:S01]  /*1100*/  FSETP.GEU.AND P6, PT, R18, RZ, PT ;  /* 0x000000ff1200720b */ /* 0x000fe20003fce000 */
[----:B------:R-:W-:Y:S01]  /*1110*/  UPRMT UR4, UR5, 0x654, UR4 ;  /* 0x0000065405047896 */ /* 0x000fe20008000004 */
[----:B------:R-:W-:-:S02]  /*1120*/  FSETP.GEU.AND P5, PT, R19, RZ, PT ;  /* 0x000000ff1300720b */ /* 0x000fc40003fae000 */
[----:B0-----:R-:W0:Y:S01]  /*1130*/  LDS.128 R12, [R12] ;  /* 0x000000000c0c7984 */ /* 0x001e220000000c00 */
[----:B------:R-:W-:Y:S01]  /*1140*/  BAR.SYNC.DEFER_BLOCKING 0x0 ;  /* 0x0000000000007b1d */ /* 0x000fe20000010000 */
[----:B--2---:R-:W-:Y:S02]  /*1150*/  SEL R7, R7, RZ, P4 ;  /* 0x000000ff07077207 */ /* 0x004fe40002000000 */
[----:B------:R-:W-:Y:S02]  /*1160*/  SEL R5, R5, RZ, P4 ;  /* 0x000000ff05057207 */ /* 0x000fe40002000000 */
[----:B------:R-:W-:Y:S02]  /*1170*/  SEL R4, R4, RZ, P4 ;  /* 0x000000ff04047207 */ /* 0x000fe40002000000 */
[----:B---3--:R-:W-:Y:S02]  /*1180*/  SEL R22, R11, RZ, P4 ;  /* 0x000000ff0b167207 */ /* 0x008fe40002000000 */
[----:B------:R-:W-:-:S02]  /*1190*/  SEL R3, R8, RZ, P4 ;  /* 0x000000ff08037207 */ /* 0x000fc40002000000 */
[----:B-1----:R-:W-:Y:S01]  /*11a0*/  SHF.R.U32.HI R8, RZ, 0x6, R20 ;  /* 0x00000006ff087819 */ /* 0x002fe20000011614 */
[----:B------:R-:W-:Y:S01]  /*11b0*/  FFMA R29, R7, R29, R22 ;  /* 0x0000001d071d7223 */ /* 0x000fe20000000016 */
[----:B------:R-:W-:Y:S01]  /*11c0*/  SEL R22, R6, RZ, P4 ;  /* 0x000000ff06167207 */ /* 0x000fe20002000000 */
[----:B------:R-:W-:Y:S01]  /*11d0*/  FFMA R21, R4, R21, R3 ;  /* 0x0000001504157223 */ /* 0x000fe20000000003 */
[----:B------:R-:W-:Y:S02]  /*11e0*/  SEL R6, R9, RZ, P4 ;  /* 0x000000ff09067207 */ /* 0x000fe40002000000 */
[----:B------:R-:W-:Y:S02]  /*11f0*/  FSEL R3, R18, RZ, P6 ;  /* 0x000000ff12037208 */ /* 0x000fe40003000000 */
[----:B------:R-:W-:Y:S01]  /*1200*/  SEL R7, R10, RZ, P4 ;  /* 0x000000ff0a077207 */ /* 0x000fe20002000000 */
[----:B------:R-:W-:Y:S01]  /*1210*/  FFMA R6, R5, R30, R6 ;  /* 0x0000001e05067223 */ /* 0x000fe20000000006 */
[C---:B------:R-:W-:Y:S01]  /*1220*/  IMAD.SHL.U32 R5, R20.reuse, 0x8, RZ ;  /* 0x0000000814057824 */ /* 0x040fe200078e00ff */
[----:B------:R-:W-:Y:S01]  /*1230*/  FSEL R4, R19, RZ, P5 ;  /* 0x000000ff13047208 */ /* 0x000fe20002800000 */
[----:B------:R-:W-:-:S02]  /*1240*/  IMAD.SHL.U32 R20, R20, 0x2, RZ ;  /* 0x0000000214147824 */ /* 0x000fc400078e00ff */
[----:B------:R-:W-:Y:S01]  /*1250*/  FFMA R28, R22, R28, R7 ;  /* 0x0000001c161c7223 */ /* 0x000fe20000000007 */
[C---:B------:R-:W-:Y:S02]  /*1260*/  FSETP.GEU.AND P6, PT, R6.reuse, RZ, PT ;  /* 0x000000ff0600720b */ /* 0x040fe40003fce000 */
[----:B------:R-:W-:Y:S02]  /*1270*/  FSETP.GEU.AND P4, PT, R21, RZ, PT ;  /* 0x000000ff1500720b */ /* 0x000fe40003f8e000 */
[----:B------:R-:W-:Y:S02]  /*1280*/  @P1 FSEL R4, R6, RZ, P6 ;  /* 0x000000ff06041208 */ /* 0x000fe40003000000 */
[----:B------:R-:W-:Y:S02]  /*1290*/  FSETP.GEU.AND P6, PT, R16, RZ, PT ;  /* 0x000000ff1000720b */ /* 0x000fe40003fce000 */
[----:B------:R-:W-:Y:S02]  /*12a0*/  SGXT.U32 R8, R8, 0x1 ;  /* 0x000000010808781a */ /* 0x000fe40000000000 */
[----:B------:R-:W-:-:S02]  /*12b0*/  LOP3.LUT R5, R5, 0x1f8, RZ, 0xc0, !PT ;  /* 0x000001f805057812 */ /* 0x000fc400078ec0ff */
[----:B------:R-:W-:Y:S02]  /*12c0*/  @P1 FSEL R3, R21, RZ, P4 ;  /* 0x000000ff15031208 */ /* 0x000fe40002000000 */
[----:B------:R-:W-:Y:S02]  /*12d0*/  FSETP.GEU.AND P5, PT, R17, RZ, PT ;  /* 0x000000ff1100720b */ /* 0x000fe40003fae000 */
[----:B------:R-:W-:Y:S02]  /*12e0*/  FSEL R9, R16, RZ, P6 ;  /* 0x000000ff10097208 */ /* 0x000fe40003000000 */
[----:B------:R-:W-:Y:S02]  /*12f0*/  FSETP.GEU.AND P4, PT, R28, RZ, PT ;  /* 0x000000ff1c00720b */ /* 0x000fe40003f8e000 */
[----:B------:R-:W-:Y:S02]  /*1300*/  FSETP.GEU.AND P6, PT, R29, RZ, PT ;  /* 0x000000ff1d00720b */ /* 0x000fe40003fce000 */
[----:B------:R-:W-:-:S02]  /*1310*/  LOP3.LUT R6, R5, R8, RZ, 0xfc, !PT ;  /* 0x0000000805067212 */ /* 0x000fc400078efcff */
[----:B------:R-:W-:Y:S02]  /*1320*/  FSEL R8, R17, RZ, P5 ;  /* 0x000000ff11087208 */ /* 0x000fe40002800000 */
[----:B------:R-:W-:Y:S02]  /*1330*/  @P1 FSEL R9, R28, RZ, P4 ;  /* 0x000000ff1c091208 */ /* 0x000fe40002000000 */
[----:B------:R-:W-:Y:S02]  /*1340*/  @P1 FSEL R8, R29, RZ, P6 ;  /* 0x000000ff1d081208 */ /* 0x000fe40003000000 */
[C---:B0-----:R-:W-:Y:S01]  /*1350*/  FSETP.GEU.AND P1, PT, R12.reuse, -R3, PT ;  /* 0x800000030c00720b */ /* 0x041fe20003f2e000 */
[----:B------:R-:W-:Y:S01]  /*1360*/  FADD R12, R12, R3 ;  /* 0x000000030c0c7221 */ /* 0x000fe20000000000 */
[C---:B------:R-:W-:Y:S01]  /*1370*/  FSETP.GEU.AND P4, PT, R13.reuse, -R4, PT ;  /* 0x800000040d00720b */ /* 0x040fe20003f8e000 */
[----:B------:R-:W-:Y:S01]  /*1380*/  FADD R4, R13, R4 ;  /* 0x000000040d047221 */ /* 0x000fe20000000000 */
[C---:B------:R-:W-:Y:S01]  /*1390*/  FSETP.GEU.AND P5, PT, R14.reuse, -R9, PT ;  /* 0x800000090e00720b */ /* 0x040fe20003fae000 */
[----:B------:R-:W-:Y:S01]  /*13a0*/  FADD R9, R14, R9 ;  /* 0x000000090e097221 */ /* 0x000fe20000000000 */
[----:B------:R-:W-:Y:S01]  /*13b0*/  LEA R5, R5, UR4, 0x1 ;  /* 0x0000000405057c11 */ /* 0x000fe2000f8e08ff */
[C---:B------:R-:W-:Y:S01]  /*13c0*/  FADD R3, R15.reuse, R8 ;  /* 0x000000080f037221 */ /* 0x040fe20000000000 */
[----:B------:R-:W-:-:S02]  /*13d0*/  FSETP.GEU.AND P6, PT, R15, -R8, PT ;  /* 0x800000080f00720b */ /* 0x000fc40003fce000 */
[----:B------:R-:W-:Y:S01]  /*13e0*/  FSEL R15, R12, RZ, P1 ;  /* 0x000000ff0c0f7208 */ /* 0x000fe20000800000 */
[----:B------:R-:W-:Y:S01]  /*13f0*/  IMAD R10, R6, 0x4, R5 ;  /* 0x00000004060a7824 */ /* 0x000fe200078e0205 */
[----:B------:R-:W-:Y:S02]  /*1400*/  FSEL R13, R4, RZ, P4 ;  /* 0x000000ff040d7208 */ /* 0x000fe40002000000 */
[----:B------:R-:W-:Y:S02]  /*1410*/  FSEL R11, R9, RZ, P5 ;  /* 0x000000ff090b7208 */ /* 0x000fe40002800000 */
[----:B------:R-:W-:Y:S01]  /*1420*/  FSEL R3, R3, RZ, P6 ;  /* 0x000000ff03037208 */ /* 0x000fe20003000000 */
[----:B------:R-:W-:Y:S01]  /*1430*/  STS [R10], R15 ;  /* 0x0000000f0a007388 */ /* 0x000fe20000000800 */
[----:B------:R-:W-:Y:S01]  /*1440*/  LOP3.LUT R20, R20, 0xfe, RZ, 0xc0, !PT ;  /* 0x000000fe14147812 */ /* 0x000fe200078ec0ff */
[----:B------:R-:W0:Y:S01]  /*1450*/  LDC.64 R8, c[0x0][0x268] ;  /* 0x00009a00ff087b82 */ /* 0x000e220000000a00 */
[----:B------:R-:W-:Y:S01]  /*1460*/  FSETP.GTU.AND P6, PT, R3, RZ, PT ;  /* 0x000000ff0300720b */ /* 0x000fe20003fcc000 */
[----:B------:R1:W-:Y:S01]  /*1470*/  STS [R10+0xc], R13 ;  /* 0x00000c0d0a007388 */ /* 0x0003e20000000800 */
[C---:B------:R-:W-:Y:S01]  /*1480*/  LEA R7, R20.reuse, UR4, 0x1 ;  /* 0x0000000414077c11 */ /* 0x040fe2000f8e08ff */
[----:B------:R-:W-:Y:S01]  /*1490*/  ULDC.64 UR4, c[0x0][0x270] ;  /* 0x00009c0000047ab9 */ /* 0x000fe20000000a00 */
[----:B------:R-:W-:Y:S01]  /*14a0*/  FSETP.GTU.AND P5, PT, R11, RZ, PT ;  /* 0x000000ff0b00720b */ /* 0x000fe20003fac000 */
[----:B------:R2:W-:Y:S01]  /*14b0*/  STS [R10+0x18], R11 ;  /* 0x0000180b0a007388 */ /* 0x0005e20000000800 */
[----:B------:R-:W-:Y:S01]  /*14c0*/  FSETP.GTU.AND P4, PT, R13, RZ, PT ;  /* 0x000000ff0d00720b */ /* 0x000fe20003f8c000 */
[----:B------:R-:W-:Y:S01]  /*14d0*/  IMAD R20, R20, 0x4, R7 ;  /* 0x0000000414147824 */ /* 0x000fe200078e0207 */
[----:B------:R-:W-:Y:S01]  /*14e0*/  FSETP.GTU.AND P1, PT, R15, RZ, PT ;  /* 0x000000ff0f00720b */ /* 0x000fe20003f2c000 */
[----:B------:R3:W-:Y:S01]  /*14f0*/  STS [R10+0x24], R3 ;  /* 0x000024030a007388 */ /* 0x0007e20000000800 */
[----:B------:R-:W-:-:S02]  /*1500*/  SEL R2, RZ, 0x1, P6 ;  /* 0x00000001ff027807 */ /* 0x000fc40003000000 */
[----:B-1----:R-:W-:Y:S01]  /*1510*/  SEL R13, RZ, 0x1, P1 ;  /* 0x00000001ff0d7807 */ /* 0x002fe20000800000 */
[----:B------:R-:W-:Y:S01]  /*1520*/  BAR.SYNC.DEFER_BLOCKING 0x0 ;  /* 0x0000000000007b1d */ /* 0x000fe20000010000 */
[----:B--2---:R-:W-:Y:S01]  /*1530*/  SEL R11, RZ, 0x1, P5 ;  /* 0x00000001ff0b7807 */ /* 0x004fe20002800000 */
[----:B---3--:R-:W-:Y:S01]  /*1540*/  IMAD R3, R27, 0x100, R24 ;  /* 0x000001001b037824 */ /* 0x008fe200078e0218 */
[----:B------:R-:W-:Y:S02]  /*1550*/  SEL R10, RZ, 0x1, P4 ;  /* 0x00000001ff0a7807 */ /* 0x000fe40002000000 */
[----:B------:R-:W-:Y:S01]  /*1560*/  PRMT R11, R11, 0x3340, R2 ;  /* 0x000033400b0b7816 */ /* 0x000fe20000000002 */
[----:B0-----:R-:W-:Y:S01]  /*1570*/  IMAD.WIDE R26, R26, 0x4, R8 ;  /* 0x000000041a1a7825 */ /* 0x001fe200078e0208 */
[----:B------:R-:W-:Y:S02]  /*1580*/  IADD3 R2, P1, R25, UR4, RZ ;  /* 0x0000000419027c10 */ /* 0x000fe4000ff3e0ff */
[----:B------:R-:W-:Y:S01]  /*1590*/  PRMT R10, R13, 0x3340, R10 ;  /* 0x000033400d0a7816 */ /* 0x000fe2000000000a */
[----:B------:R-:W-:Y:S01]  /*15a0*/  IMAD.WIDE R8, R3, 0x4, R8 ;  /* 0x0000000403087825 */ /* 0x000fe200078e0208 */
[----:B------:R-:W-:-:S02]  /*15b0*/  LEA.HI.X.SX32 R3, R25, UR5, 0x1, P1 ;  /* 0x0000000519037c11 */ /* 0x000fc400088f0eff */
[----:B------:R-:W-:Y:S01]  /*15c0*/  PRMT R11, R10, 0x5410, R11 ;  /* 0x000054100a0b7816 */ /* 0x000fe2000000000b */
[----:B------:R-:W-:Y:S04]  /*15d0*/  LDS R6, [R20] ;  /* 0x0000000014067984 */ /* 0x000fe80000000800 */
[----:B------:R-:W0:Y:S04]  /*15e0*/  LDS R7, [R20+0x4] ;  /* 0x0000040014077984 */ /* 0x000e280000000800 */
[----:B------:R-:W-:Y:S04]  /*15f0*/  LDS R4, [R20+0x600] ;  /* 0x0006000014047984 */ /* 0x000fe80000000800 */
[----:B------:R-:W1:Y:S04]  /*1600*/  LDS R5, [R20+0x604] ;  /* 0x0006040014057984 */ /* 0x000e680000000800 */
[----:B0-----:R0:W-:Y:S04]  /*1610*/  @P2 STG.E.64 desc[UR6][R26.64], R6 ;  /* 0x000000061a002986 */ /* 0x0011e8000c101b06 */
[----:B-1----:R0:W-:Y:S02]  /*1620*/  @P0 STG.E.64 desc[UR6][R8.64], R4 ;  /* 0x0000000408000986 */ /* 0x0021e4000c101b06 */
[----:B0-----:R-:W-:Y:S05]  /*1630*/  @!P3 EXIT ;  /* 0x000000000000b94d */ /* 0x001fea0003800000 */
[----:B------:R-:W-:Y:S01]  /*1640*/  STG.E desc[UR6][R2.64], R11 ;  /* 0x0000000b02007986 */ /* 0x000fe2000c101906 */
[----:B------:R-:W-:Y:S05]  /*1650*/  EXIT ;  /* 0x000000000000794d */ /* 0x000fea0003800000 */
.L_x_0:
[----:B------:R-:W-:-:S00]  /*1660*/  BRA `(.L_x_0) ;  /* 0xfffffffc00fc7947 */ /* 0x000fc0000383ffff */
[----:B------:R-:W-:-:S00]  /*1670*/  NOP ;  /* 0x0000000000007918 */ /* 0x000fc00000000000 */
        /* <DEDUP_REMOVED lines=8> */
.L_x_1:


//--------------------- .nv.global.init           --------------------------
	.section	.nv.global.init,"aw",@progbits
.nv.global.init:
	.type		_$_str,@object
	.size		_$_str,(_$_str_$_2 - _$_str)
_$_str:
        /*0000*/ 	.byte	0x5f, 0x5f, 0x43, 0x55, 0x44, 0x41, 0x5f, 0x46, 0x54, 0x5a, 0x00
	.type		_$_str_$_2,@object
	.size		_$_str_$_2,(.L_1 - _$_str_$_2)
_$_str_$_2:
        /*000b*/ 	.byte	0x5f, 0x5f, 0x43, 0x55, 0x44, 0x41, 0x5f, 0x50, 0x52, 0x45, 0x43, 0x5f, 0x53, 0x51, 0x52, 0x54
        /*001b*/ 	.byte	0x00
.L_1:


//--------------------- .nv.shared.triton_poi_fused_add_cat_clone_relu_threshold_backward_24 --------------------------
	.section	.nv.shared.triton_poi_fused_add_cat_clone_relu_threshold_backward_24,"aw",@nobits
	.sectionflags	@""
	.align	16
	.zero		1024


//--------------------- .nv.constant0.triton_poi_fused_add_cat_clone_relu_threshold_backward_24 --------------------------
	.section	.nv.constant0.triton_poi_fused_add_cat_clone_relu_threshold_backward_24,"a",@progbits
	.sectionflags	@""
	.align	4
.nv.constant0.triton_poi_fused_add_cat_clone_relu_threshold_backward_24:
	.zero		640
